//
// Generated by NVIDIA NVVM Compiler
//
// Compiler Build ID: CL-36424714
// Cuda compilation tools, release 13.0, V13.0.88
// Based on NVVM 20.0.0
//

.version 9.0
.target sm_100
.address_size 64

	// .globl	matrixSetBiasToZero

.visible .entry matrixSetBiasToZero(
	.param .u64 .ptr .align 1 matrixSetBiasToZero_param_0,
	.param .u32 matrixSetBiasToZero_param_1,
	.param .u32 matrixSetBiasToZero_param_2,
	.param .u32 matrixSetBiasToZero_param_3
)
{
	.reg .pred 	%p<2>;
	.reg .b32 	%r<8>;
	.reg .b64 	%rd<6>;

	ld.param.u64 	%rd1, [matrixSetBiasToZero_param_0];
	ld.param.u32 	%r3, [matrixSetBiasToZero_param_1];
	ld.param.u32 	%r2, [matrixSetBiasToZero_param_2];
	ld.param.u32 	%r4, [matrixSetBiasToZero_param_3];
	mov.u32 	%r5, %tid.y;
	mov.u32 	%r6, %ctaid.y;
	mad.lo.s32 	%r1, %r4, %r6, %r5;
	setp.ge.s32 	%p1, %r1, %r3;
	@%p1 bra 	$L__BB0_2;
	cvta.to.global.u64 	%rd2, %rd1;
	mul.lo.s32 	%r7, %r1, %r2;
	mul.wide.s32 	%rd3, %r7, 8;
	add.s64 	%rd4, %rd2, %rd3;
	mov.b64 	%rd5, 0;
	st.global.u64 	[%rd4], %rd5;
$L__BB0_2:
	ret;

}


// ===== COMPILED SASS (sm_100) =====

	.target	sm_100

	.elftype	@"ET_EXEC"


//--------------------- .note.nv.tkinfo           --------------------------
	.section	.note.nv.tkinfo,"",@"SHT_NOTE"
	.sectionflags	@"SHF_NOTE_NV_TKINFO"
	.tkinfo
        /*0018*/ 	.word	0x00000002
        /*0030*/ 	.string	""
        /*0030*/ 	.string	"ptxas"
        /*0030*/ 	.string	"Cuda compilation tools, release 13.0, V13.0.88"
        /*0030*/ 	.string	"Build cuda_13.0.r13.0/compiler.36424714_0"
        /*0030*/ 	.string	"-arch sm_100 -m 64 "



//--------------------- .note.nv.cuinfo           --------------------------
	.section	.note.nv.cuinfo,"",@"SHT_NOTE"
	.sectionflags	@"SHF_NOTE_NV_CUINFO"
        /*0018*/ 	.short	0x0002
        /*001a*/ 	.short	0x0064
        /*001c*/ 	.short	0x0082
	.zero		2


//--------------------- .nv.info                  --------------------------
	.section	.nv.info,"",@"SHT_CUDA_INFO"
	.align	4


	//----- nvinfo : EIATTR_REGCOUNT
	.align		4
        /*0000*/ 	.byte	0x04, 0x2f
        /*0002*/ 	.short	(.L_1 - .L_0)
	.align		4
.L_0:
        /*0004*/ 	.word	index@(matrixSetBiasToZero)
        /*0008*/ 	.word	0x00000008


	//----- nvinfo : EIATTR_FRAME_SIZE
	.align		4
.L_1:
        /*000c*/ 	.byte	0x04, 0x11
        /*000e*/ 	.short	(.L_3 - .L_2)
	.align		4
.L_2:
        /*0010*/ 	.word	index@(matrixSetBiasToZero)
        /*0014*/ 	.word	0x00000000


	//----- nvinfo : EIATTR_MIN_STACK_SIZE
	.align		4
.L_3:
        /*0018*/ 	.byte	0x04, 0x12
        /*001a*/ 	.short	(.L_5 - .L_4)
	.align		4
.L_4:
        /*001c*/ 	.word	index@(matrixSetBiasToZero)
        /*0020*/ 	.word	0x00000000
.L_5:


//--------------------- .nv.compat                --------------------------
	.section	.nv.compat,"",@"SHT_CUDA_COMPAT_INFO"
	.align	4
        /*0000*/ 	.byte	0x02, 0x09, 0x00, 0x00, 0x02, 0x02, 0x01, 0x00, 0x02, 0x05, 0x05, 0x00, 0x03, 0x07, 0x01, 0x01
        /*0010*/ 	.byte	0x02, 0x03, 0x00, 0x00, 0x02, 0x06, 0x01, 0x00, 0x04, 0x0b, 0x08, 0x00, 0x09, 0x00, 0x00, 0x00
        /*0020*/ 	.byte	0x00, 0x00, 0x00, 0x00


//--------------------- .nv.info.matrixSetBiasToZero --------------------------
	.section	.nv.info.matrixSetBiasToZero,"",@"SHT_CUDA_INFO"
	.sectionflags	@""
	.align	4


	//----- nvinfo : EIATTR_CUDA_API_VERSION
	.align		4
        /*0000*/ 	.byte	0x04, 0x37
        /*0002*/ 	.short	(.L_7 - .L_6)
.L_6:
        /*0004*/ 	.word	0x00000082


	//----- nvinfo : EIATTR_KPARAM_INFO
	.align		4
.L_7:
        /*0008*/ 	.byte	0x04, 0x17
        /*000a*/ 	.short	(.L_9 - .L_8)
.L_8:
        /*000c*/ 	.word	0x00000000
        /*0010*/ 	.short	0x0003
        /*0012*/ 	.short	0x0010
        /*0014*/ 	.byte	0x00, 0xf0, 0x11, 0x00


	//----- nvinfo : EIATTR_KPARAM_INFO
	.align		4
.L_9:
        /*0018*/ 	.byte	0x04, 0x17
        /*001a*/ 	.short	(.L_11 - .L_10)
.L_10:
        /*001c*/ 	.word	0x00000000
        /*0020*/ 	.short	0x0002
        /*0022*/ 	.short	0x000c
        /*0024*/ 	.byte	0x00, 0xf0, 0x11, 0x00


	//----- nvinfo : EIATTR_KPARAM_INFO
	.align		4
.L_11:
        /*0028*/ 	.byte	0x04, 0x17
        /*002a*/ 	.short	(.L_13 - .L_12)
.L_12:
        /*002c*/ 	.word	0x00000000
        /*0030*/ 	.short	0x0001
        /*0032*/ 	.short	0x0008
        /*0034*/ 	.byte	0x00, 0xf0, 0x11, 0x00


	//----- nvinfo : EIATTR_KPARAM_INFO
	.align		4
.L_13:
        /*0038*/ 	.byte	0x04, 0x17
        /*003a*/ 	.short	(.L_15 - .L_14)
.L_14:
        /*003c*/ 	.word	0x00000000
        /*0040*/ 	.short	0x0000
        /*0042*/ 	.short	0x0000
        /*0044*/ 	.byte	0x00, 0xf5, 0x21, 0x00


	//----- nvinfo : EIATTR_SPARSE_MMA_MASK
	.align		4
.L_15:
        /*0048*/ 	.byte	0x03, 0x50
        /*004a*/ 	.short	0x0000


	//----- nvinfo : EIATTR_MAXREG_COUNT
	.align		4
        /*004c*/ 	.byte	0x03, 0x1b
        /*004e*/ 	.short	0x00ff


	//----- nvinfo : EIATTR_MERCURY_ISA_VERSION
	.align		4
        /*0050*/ 	.byte	0x03, 0x5f
        /*0052*/ 	.short	0x0101


	//----- nvinfo : EIATTR_VRC_CTA_INIT_COUNT
	.align		4
        /*0054*/ 	.byte	0x02, 0x4a
	.zero		1
	.zero		1


	//----- nvinfo : EIATTR_EXIT_INSTR_OFFSETS
	.align		4
        /*0058*/ 	.byte	0x04, 0x1c
        /*005a*/ 	.short	(.L_17 - .L_16)


	//   ....[0]....
.L_16:
        /*005c*/ 	.word	0x00000070


	//   ....[1]....
        /*0060*/ 	.word	0x000000e0


	//----- nvinfo : EIATTR_CBANK_PARAM_SIZE
	.align		4
.L_17:
        /*0064*/ 	.byte	0x03, 0x19
        /*0066*/ 	.short	0x0014


	//----- nvinfo : EIATTR_PARAM_CBANK
	.align		4
        /*0068*/ 	.byte	0x04, 0x0a
        /*006a*/ 	.short	(.L_19 - .L_18)
	.align		4
.L_18:
        /*006c*/ 	.word	index@(.nv.constant0.matrixSetBiasToZero)
        /*0070*/ 	.short	0x0380
        /*0072*/ 	.short	0x0014


	//----- nvinfo : EIATTR_SW_WAR
	.align		4
.L_19:
        /*0074*/ 	.byte	0x04, 0x36
        /*0076*/ 	.short	(.L_21 - .L_20)
.L_20:
        /*0078*/ 	.word	0x00000008
.L_21:


//--------------------- .nv.callgraph             --------------------------
	.section	.nv.callgraph,"",@"SHT_CUDA_CALLGRAPH"
	.align	4
	.sectionentsize	8
	.align		4
        /*0000*/ 	.word	0x00000000
	.align		4
        /*0004*/ 	.word	0xffffffff
	.align		4
        /*0008*/ 	.word	0x00000000
	.align		4
        /*000c*/ 	.word	0xfffffffe
	.align		4
        /*0010*/ 	.word	0x00000000
	.align		4
        /*0014*/ 	.word	0xfffffffd
	.align		4
        /*0018*/ 	.word	0x00000000
	.align		4
        /*001c*/ 	.word	0xfffffffc


//--------------------- .text.matrixSetBiasToZero --------------------------
	.section	.text.matrixSetBiasToZero,"ax",@progbits
	.align	128
        .global         matrixSetBiasToZero
        .type           matrixSetBiasToZero,@function
        .size           matrixSetBiasToZero,(.L_x_1 - matrixSetBiasToZero)
        .other          matrixSetBiasToZero,@"STO_CUDA_ENTRY STV_DEFAULT"
matrixSetBiasToZero:
.text.matrixSetBiasToZero:
[----:B------:R-:W-:Y:S01]  /*0000*/  LDC R1, c[0x0][0x37c] ;  /* 0x0000df00ff017b82 */ /* 0x000fe20000000800 */
[----:B------:R-:W0:Y:S07]  /*0010*/  S2R R0, SR_TID.Y ;  /* 0x0000000000007919 */ /* 0x000e2e0000002200 */
[----:B------:R-:W0:Y:S01]  /*0020*/  S2UR UR4, SR_CTAID.Y ;  /* 0x00000000000479c3 */ /* 0x000e220000002600 */
[----:B------:R-:W1:Y:S07]  /*0030*/  LDCU UR5, c[0x0][0x388] ;  /* 0x00007100ff0577ac */ /* 0x000e6e0008000800 */
[----:B------:R-:W0:Y:S02]  /*0040*/  LDC R3, c[0x0][0x390] ;  /* 0x0000e400ff037b82 */ /* 0x000e240000000800 */
[----:B0-----:R-:W-:-:S05]  /*0050*/  IMAD R0, R3, UR4, R0 ;  /* 0x0000000403007c24 */ /* 0x001fca000f8e0200 */
[----:B-1----:R-:W-:-:S13]  /*0060*/  ISETP.GE.AND P0, PT, R0, UR5, PT ;  /* 0x0000000500007c0c */ /* 0x002fda000bf06270 */
[----:B------:R-:W-:Y:S05]  /*0070*/  @P0 EXIT ;  /* 0x000000000000094d */ /* 0x000fea0003800000 */
[----:B------:R-:W0:Y:S01]  /*0080*/  LDC.64 R2, c[0x0][0x380] ;  /* 0x0000e000ff027b82 */ /* 0x000e220000000a00 */
[----:B------:R-:W1:Y:S01]  /*0090*/  LDCU UR6, c[0x0][0x38c] ;  /* 0x00007180ff0677ac */ /* 0x000e620008000800 */
[----:B------:R-:W2:Y:S01]  /*00a0*/  LDCU.64 UR4, c[0x0][0x358] ;  /* 0x00006b00ff0477ac */ /* 0x000ea20008000a00 */
[----:B-1----:R-:W-:-:S04]  /*00b0*/  IMAD R5, R0, UR6, RZ ;  /* 0x0000000600057c24 */ /* 0x002fc8000f8e02ff */
[----:B0-----:R-:W-:-:S05]  /*00c0*/  IMAD.WIDE R2, R5, 0x8, R2 ;  /* 0x0000000805027825 */ /* 0x001fca00078e0202 */
[----:B--2---:R-:W-:Y:S01]  /*00d0*/  STG.E.64 desc[UR4][R2.64], RZ ;  /* 0x000000ff02007986 */ /* 0x004fe2000c101b04 */
[----:B------:R-:W-:Y:S05]  /*00e0*/  EXIT ;  /* 0x000000000000794d */ /* 0x000fea0003800000 */
.L_x_0:
[----:B------:R-:W-:-:S00]  /*00f0*/  BRA `(.L_x_0) ;  /* 0xfffffffc00fc7947 */ /* 0x000fc0000383ffff */
[----:B------:R-:W-:-:S00]  /*0100*/  NOP ;  /* 0x0000000000007918 */ /* 0x000fc00000000000 */
[----:B------:R-:W-:-:S00]  /*0110*/  NOP ;  /* 0x0000000000007918 */ /* 0x000fc00000000000 */
[----:B------:R-:W-:-:S00]  /*0120*/  NOP ;  /* 0x0000000000007918 */ /* 0x000fc00000000000 */
[----:B------:R-:W-:-:S00]  /*0130*/  NOP ;  /* 0x0000000000007918 */ /* 0x000fc00000000000 */
[----:B------:R-:W-:-:S00]  /*0140*/  NOP ;  /* 0x0000000000007918 */ /* 0x000fc00000000000 */
[----:B------:R-:W-:-:S00]  /*0150*/  NOP ;  /* 0x0000000000007918 */ /* 0x000fc00000000000 */
[----:B------:R-:W-:-:S00]  /*0160*/  NOP ;  /* 0x0000000000007918 */ /* 0x000fc00000000000 */
[----:B------:R-:W-:-:S00]  /*0170*/  NOP ;  /* 0x0000000000007918 */ /* 0x000fc00000000000 */
.L_x_1:


//--------------------- .nv.shared.reserved.0     --------------------------
	.section	.nv.shared.reserved.0,"aw",@nobits
	.weak		__nv_reservedSMEM_offset_0_alias
	.size		__nv_reservedSMEM_offset_0_alias, 0, 64
	.other		__nv_reservedSMEM_offset_0_alias,@"STO_CUDA_RESERVED_SHARED STV_DEFAULT"
__nv_reservedSMEM_offset_0_alias:
	.zero		0
	.zero		64


//--------------------- .nv.constant0.matrixSetBiasToZero --------------------------
	.section	.nv.constant0.matrixSetBiasToZero,"a",@progbits
	.sectionflags	@""
	.align	4
.nv.constant0.matrixSetBiasToZero:
	.zero		916


//--------------------- SYMBOLS --------------------------

	.type		.nv.reservedSmem.offset0,@object
	.size		.nv.reservedSmem.offset0,0x4
